	.headerflags	@"EF_CUDA_TEXMODE_UNIFIED EF_CUDA_64BIT_ADDRESS EF_CUDA_ACCELERATORS EF_CUDA_SM90 EF_CUDA_VIRTUAL_SM(EF_CUDA_SM90)"
	.elftype	@"ET_EXEC"


//--------------------- .nv.info                  --------------------------
	.section	.nv.info,"",@"SHT_CUDA_INFO"
	.align	4


	//----- nvinfo : EIATTR_REGCOUNT
	.align		4
        /*0000*/ 	.byte	0x04, 0x2f
        /*0002*/ 	.short	(.L_1 - .L_0)
	.align		4
.L_0:
        /*0004*/ 	.word	index@(triton_poi_fused_cat_6)
        /*0008*/ 	.word	0x00000020


	//----- nvinfo : EIATTR_MIN_STACK_SIZE
	.align		4
.L_1:
        /*000c*/ 	.byte	0x04, 0x12
        /*000e*/ 	.short	(.L_3 - .L_2)
	.align		4
.L_2:
        /*0010*/ 	.word	index@(triton_poi_fused_cat_6)
        /*0014*/ 	.word	0x00000000


	//----- nvinfo : EIATTR_FRAME_SIZE
	.align		4
.L_3:
        /*0018*/ 	.byte	0x04, 0x11
        /*001a*/ 	.short	(.L_5 - .L_4)
	.align		4
.L_4:
        /*001c*/ 	.word	index@(triton_poi_fused_cat_6)
        /*0020*/ 	.word	0x00000000


	//----- nvinfo : EIATTR_MIN_STACK_SIZE
	.align		4
.L_5:
        /*0024*/ 	.byte	0x04, 0x12
        /*0026*/ 	.short	(.L_7 - .L_6)
	.align		4
.L_6:
        /*0028*/ 	.word	index@(triton_poi_fused_cat_6)
        /*002c*/ 	.word	0x00000000
.L_7:


//--------------------- .nv.info.triton_poi_fused_cat_6 --------------------------
	.section	.nv.info.triton_poi_fused_cat_6,"",@"SHT_CUDA_INFO"
	.sectionflags	@""
	.align	4


	//----- nvinfo : EIATTR_CUDA_API_VERSION
	.align		4
        /*0000*/ 	.byte	0x04, 0x37
        /*0002*/ 	.short	(.L_9 - .L_8)
.L_8:
        /*0004*/ 	.word	0x0000007c


	//----- nvinfo : EIATTR_KPARAM_INFO
	.align		4
.L_9:
        /*0008*/ 	.byte	0x04, 0x17
        /*000a*/ 	.short	(.L_11 - .L_10)
.L_10:
        /*000c*/ 	.word	0x00000000
        /*0010*/ 	.short	0x0004
        /*0012*/ 	.short	0x0020
        /*0014*/ 	.byte	0x00, 0xf0, 0x11, 0x00


	//----- nvinfo : EIATTR_KPARAM_INFO
	.align		4
.L_11:
        /*0018*/ 	.byte	0x04, 0x17
        /*001a*/ 	.short	(.L_13 - .L_12)
.L_12:
        /*001c*/ 	.word	0x00000000
        /*0020*/ 	.short	0x0003
        /*0022*/ 	.short	0x0018
        /*0024*/ 	.byte	0x00, 0xf4, 0x21, 0x00


	//----- nvinfo : EIATTR_KPARAM_INFO
	.align		4
.L_13:
        /*0028*/ 	.byte	0x04, 0x17
        /*002a*/ 	.short	(.L_15 - .L_14)
.L_14:
        /*002c*/ 	.word	0x00000000
        /*0030*/ 	.short	0x0002
        /*0032*/ 	.short	0x0010
        /*0034*/ 	.byte	0x00, 0xf4, 0x21, 0x00


	//----- nvinfo : EIATTR_KPARAM_INFO
	.align		4
.L_15:
        /*0038*/ 	.byte	0x04, 0x17
        /*003a*/ 	.short	(.L_17 - .L_16)
.L_16:
        /*003c*/ 	.word	0x00000000
        /*0040*/ 	.short	0x0001
        /*0042*/ 	.short	0x0008
        /*0044*/ 	.byte	0x00, 0xf4, 0x21, 0x00


	//----- nvinfo : EIATTR_KPARAM_INFO
	.align		4
.L_17:
        /*0048*/ 	.byte	0x04, 0x17
        /*004a*/ 	.short	(.L_19 - .L_18)
.L_18:
        /*004c*/ 	.word	0x00000000
        /*0050*/ 	.short	0x0000
        /*0052*/ 	.short	0x0000
        /*0054*/ 	.byte	0x00, 0xf4, 0x21, 0x00


	//----- nvinfo : EIATTR_SPARSE_MMA_MASK
	.align		4
.L_19:
        /*0058*/ 	.byte	0x03, 0x50
        /*005a*/ 	.short	0x0000


	//----- nvinfo : EIATTR_MAXREG_COUNT
	.align		4
        /*005c*/ 	.byte	0x03, 0x1b
        /*005e*/ 	.short	0x00ff


	//----- nvinfo : EIATTR_EXIT_INSTR_OFFSETS
	.align		4
        /*0060*/ 	.byte	0x04, 0x1c
        /*0062*/ 	.short	(.L_21 - .L_20)


	//   ....[0]....
.L_20:
        /*0064*/ 	.word	0x000007f0


	//----- nvinfo : EIATTR_REQNTID
	.align		4
.L_21:
        /*0068*/ 	.byte	0x04, 0x10
        /*006a*/ 	.short	(.L_23 - .L_22)
.L_22:
        /*006c*/ 	.word	0x00000080
        /*0070*/ 	.word	0x00000001
        /*0074*/ 	.word	0x00000001


	//----- nvinfo : EIATTR_CBANK_PARAM_SIZE
	.align		4
.L_23:
        /*0078*/ 	.byte	0x03, 0x19
        /*007a*/ 	.short	0x0024


	//----- nvinfo : EIATTR_PARAM_CBANK
	.align		4
        /*007c*/ 	.byte	0x04, 0x0a
        /*007e*/ 	.short	(.L_25 - .L_24)
	.align		4
.L_24:
        /*0080*/ 	.word	index@(.nv.constant0.triton_poi_fused_cat_6)
        /*0084*/ 	.short	0x0210
        /*0086*/ 	.short	0x0024


	//----- nvinfo : EIATTR_SW_WAR
	.align		4
.L_25:
        /*0088*/ 	.byte	0x04, 0x36
        /*008a*/ 	.short	(.L_27 - .L_26)
.L_26:
        /*008c*/ 	.word	0x00000008
.L_27:


//--------------------- .nv.callgraph             --------------------------
	.section	.nv.callgraph,"",@"SHT_CUDA_CALLGRAPH"
	.align	4
	.sectionentsize	8
	.align		4
        /*0000*/ 	.word	0x00000000
	.align		4
        /*0004*/ 	.word	0xffffffff
	.align		4
        /*0008*/ 	.word	0x00000000
	.align		4
        /*000c*/ 	.word	0xfffffffe
	.align		4
        /*0010*/ 	.word	0x00000000
	.align		4
        /*0014*/ 	.word	0xfffffffd
	.align		4
        /*0018*/ 	.word	0x00000000
	.align		4
        /*001c*/ 	.word	0xfffffffc


//--------------------- .text.triton_poi_fused_cat_6 --------------------------
	.section	.text.triton_poi_fused_cat_6,"ax",@progbits
	.align	128
        .global         triton_poi_fused_cat_6
        .type           triton_poi_fused_cat_6,@function
        .size           triton_poi_fused_cat_6,(.L_x_1 - triton_poi_fused_cat_6)
        .other          triton_poi_fused_cat_6,@"STO_CUDA_ENTRY STV_DEFAULT"
triton_poi_fused_cat_6:
.text.triton_poi_fused_cat_6:
[----:B------:R-:W-:Y:S01]  /*0000*/  LDC R1, c[0x0][0x28] ;  /* 0x00000a00ff017b82 */ /* 0x000fe20000000800 */
[----:B------:R-:W1:Y:S07]  /*0010*/  S2R R0, SR_TID.X ;  /* 0x0000000000007919 */ /* 0x000e6e0000002100 */
[----:B------:R-:W2:Y:S01]  /*0020*/  LDC.64 R12, c[0x0][0x210] ;  /* 0x00008400ff0c7b82 */ /* 0x000ea20000000a00 */
[----:B------:R-:W-:Y:S01]  /*0030*/  IMAD.MOV.U32 R16, RZ, RZ, RZ ;  /* 0x000000ffff107224 */ /* 0x000fe200078e00ff */
[----:B------:R-:W-:Y:S01]  /*0040*/  CS2R R4, SRZ ;  /* 0x0000000000047805 */ /* 0x000fe2000001ff00 */
[----:B------:R-:W3:Y:S01]  /*0050*/  S2R R2, SR_CTAID.X ;  /* 0x0000000000027919 */ /* 0x000ee20000002500 */
[----:B------:R-:W-:Y:S01]  /*0060*/  CS2R R6, SRZ ;  /* 0x0000000000067805 */ /* 0x000fe2000001ff00 */
[----:B------:R-:W-:-:S03]  /*0070*/  ULDC.64 UR4, c[0x0][0x208] ;  /* 0x0000820000047ab9 */ /* 0x000fc60000000a00 */
[----:B------:R-:W4:Y:S01]  /*0080*/  LDC.64 R14, c[0x0][0x218] ;  /* 0x00008600ff0e7b82 */ /* 0x000f220000000a00 */
[----:B------:R-:W-:Y:S01]  /*0090*/  CS2R R24, SRZ ;  /* 0x0000000000187805 */ /* 0x000fe2000001ff00 */
[----:B------:R-:W-:Y:S01]  /*00a0*/  IMAD.MOV.U32 R28, RZ, RZ, RZ ;  /* 0x000000ffff1c7224 */ /* 0x000fe200078e00ff */
[----:B------:R-:W-:Y:S01]  /*00b0*/  ULDC.64 UR6, c[0x0][0x220] ;  /* 0x0000880000067ab9 */ /* 0x000fe20000000a00 */
[----:B-1----:R-:W-:Y:S01]  /*00c0*/  IMAD.SHL.U32 R0, R0, 0x4, RZ ;  /* 0x0000000400007824 */ /* 0x002fe200078e00ff */
[----:B---3--:R-:W-:-:S04]  /*00d0*/  SHF.R.S32.HI R3, RZ, 0x15, R2 ;  /* 0x00000015ff037819 */ /* 0x008fc80000011402 */
[----:B------:R-:W-:Y:S02]  /*00e0*/  LOP3.LUT R21, R0, 0x1fc, RZ, 0xc0, !PT ;  /* 0x000001fc00157812 */ /* 0x000fe400078ec0ff */
[----:B------:R-:W-:-:S03]  /*00f0*/  SGXT R0, R3, 0x1 ;  /* 0x000000010300781a */ /* 0x000fc60000000200 */
[----:B------:R-:W-:-:S05]  /*0100*/  IMAD R21, R2, 0x400, R21 ;  /* 0x0000040002157824 */ /* 0x000fca00078e0215 */
[CC--:B------:R-:W-:Y:S02]  /*0110*/  LEA.HI R18, R0.reuse, R21.reuse, RZ, 0xc ;  /* 0x0000001500127211 */ /* 0x0c0fe400078f60ff */
[----:B------:R-:W-:Y:S02]  /*0120*/  LEA.HI R3, R0, R21, RZ, 0x15 ;  /* 0x0000001500037211 */ /* 0x000fe400078fa8ff */
[----:B------:R-:W-:Y:S02]  /*0130*/  SHF.R.S32.HI R19, RZ, 0xc, R18 ;  /* 0x0000000cff137819 */ /* 0x000fe40000011412 */
[----:B------:R-:W-:Y:S02]  /*0140*/  SHF.R.S32.HI R22, RZ, 0x15, R3 ;  /* 0x00000015ff167819 */ /* 0x000fe40000011403 */
[----:B------:R-:W-:Y:S02]  /*0150*/  LEA.HI R2, R19, R19, RZ, 0x9 ;  /* 0x0000001313027211 */ /* 0x000fe400078f48ff */
[----:B------:R-:W-:Y:S01]  /*0160*/  LOP3.LUT R3, R3, 0xffe00000, RZ, 0xc0, !PT ;  /* 0xffe0000003037812 */ /* 0x000fe200078ec0ff */
[----:B------:R-:W-:Y:S01]  /*0170*/  IMAD.SHL.U32 R22, R22, 0x100000, RZ ;  /* 0x0010000016167824 */ /* 0x000fe200078e00ff */
[----:B------:R-:W-:-:S04]  /*0180*/  LOP3.LUT R2, R2, 0xfffffe00, RZ, 0xc0, !PT ;  /* 0xfffffe0002027812 */ /* 0x000fc800078ec0ff */
[----:B------:R-:W-:Y:S01]  /*0190*/  IADD3 R3, R22, R21, -R3 ;  /* 0x0000001516037210 */ /* 0x000fe20007ffe803 */
[----:B------:R-:W-:-:S04]  /*01a0*/  IMAD.IADD R19, R19, 0x1, -R2 ;  /* 0x0000000113137824 */ /* 0x000fc800078e0a02 */
[----:B--2---:R-:W-:Y:S01]  /*01b0*/  IMAD.WIDE R2, R3, 0x4, R12 ;  /* 0x0000000403027825 */ /* 0x004fe200078e020c */
[----:B------:R-:W-:-:S03]  /*01c0*/  ISETP.GE.AND P2, PT, R19, 0x100, PT ;  /* 0x000001001300780c */ /* 0x000fc60003f46270 */
[----:B----4-:R-:W-:-:S10]  /*01d0*/  IMAD.WIDE R10, R19, 0x4, R14 ;  /* 0x00000004130a7825 */ /* 0x010fd400078e020e */
[----:B------:R1:W2:Y:S04]  /*01e0*/  @!P2 LDG.E.128 R4, desc[UR4][R2.64] ;  /* 0x000000040204a981 */ /* 0x0002a8000c1e1d00 */
[----:B------:R-:W3:Y:S01]  /*01f0*/  @!P2 LDG.E.EL R16, desc[UR4][R10.64] ;  /* 0x000000040a10a981 */ /* 0x000ee2000c2e1900 */
[----:B------:R-:W-:Y:S01]  /*0200*/  VIADD R23, R21, 0x200 ;  /* 0x0000020015177836 */ /* 0x000fe20000000000 */
[----:B------:R-:W-:Y:S01]  /*0210*/  LOP3.LUT R18, R18, 0xfffff000, RZ, 0xc0, !PT ;  /* 0xfffff00012127812 */ /* 0x000fe200078ec0ff */
[----:B------:R-:W-:Y:S01]  /*0220*/  IMAD.MOV.U32 R20, RZ, RZ, RZ ;  /* 0x000000ffff147224 */ /* 0x000fe200078e00ff */
[----:B------:R-:W4:Y:S02]  /*0230*/  @!P2 LDG.E.EL R24, desc[UR4][R10.64] ;  /* 0x000000040a18a981 */ /* 0x000f24000c2e1900 */
[----:B------:R-:W-:-:S02]  /*0240*/  LEA.HI R26, R0, R23, RZ, 0xc ;  /* 0x00000017001a7211 */ /* 0x000fc400078f60ff */
[----:B------:R-:W-:Y:S01]  /*0250*/  LEA.HI R8, R0, R23, RZ, 0x15 ;  /* 0x0000001700087211 */ /* 0x000fe200078fa8ff */
[----:B------:R-:W5:Y:S01]  /*0260*/  @!P2 LDG.E.EL R25, desc[UR4][R10.64] ;  /* 0x000000040a19a981 */ /* 0x000f62000c2e1900 */
[----:B------:R-:W-:Y:S02]  /*0270*/  SHF.R.S32.HI R17, RZ, 0xc, R26 ;  /* 0x0000000cff117819 */ /* 0x000fe4000001141a */
[----:B------:R-:W-:Y:S01]  /*0280*/  SHF.R.S32.HI R27, RZ, 0x15, R8 ;  /* 0x00000015ff1b7819 */ /* 0x000fe20000011408 */
[----:B------:R1:W4:Y:S01]  /*0290*/  @!P2 LDG.E.EL R28, desc[UR4][R10.64] ;  /* 0x000000040a1ca981 */ /* 0x000322000c2e1900 */
[----:B------:R-:W-:Y:S02]  /*02a0*/  LEA.HI R0, R17, R17, RZ, 0x9 ;  /* 0x0000001111007211 */ /* 0x000fe400078f48ff */
[----:B------:R-:W-:Y:S01]  /*02b0*/  LOP3.LUT R8, R8, 0xffe00000, RZ, 0xc0, !PT ;  /* 0xffe0000008087812 */ /* 0x000fe200078ec0ff */
[----:B------:R-:W-:Y:S01]  /*02c0*/  IMAD.SHL.U32 R27, R27, 0x100000, RZ ;  /* 0x001000001b1b7824 */ /* 0x000fe200078e00ff */
[----:B------:R-:W-:-:S02]  /*02d0*/  LOP3.LUT R0, R0, 0xfffffe00, RZ, 0xc0, !PT ;  /* 0xfffffe0000007812 */ /* 0x000fc400078ec0ff */
[----:B------:R-:W-:Y:S02]  /*02e0*/  LOP3.LUT R26, R26, 0xfffff000, RZ, 0xc0, !PT ;  /* 0xfffff0001a1a7812 */ /* 0x000fe400078ec0ff */
[----:B-1----:R-:W-:Y:S01]  /*02f0*/  IADD3 R3, R27, R23, -R8 ;  /* 0x000000171b037210 */ /* 0x002fe20007ffe808 */
[----:B------:R-:W-:Y:S01]  /*0300*/  IMAD.IADD R17, R17, 0x1, -R0 ;  /* 0x0000000111117824 */ /* 0x000fe200078e0a00 */
[----:B------:R-:W-:Y:S01]  /*0310*/  CS2R R8, SRZ ;  /* 0x0000000000087805 */ /* 0x000fe2000001ff00 */
[----:B------:R-:W-:Y:S02]  /*0320*/  IMAD.IADD R26, R23, 0x1, -R26 ;  /* 0x00000001171a7824 */ /* 0x000fe400078e0a1a */
[----:B------:R-:W-:Y:S01]  /*0330*/  IMAD.WIDE R12, R3, 0x4, R12 ;  /* 0x00000004030c7825 */ /* 0x000fe200078e020c */
[C---:B------:R-:W-:Y:S02]  /*0340*/  ISETP.GE.AND P1, PT, R17.reuse, 0x100, PT ;  /* 0x000001001100780c */ /* 0x040fe40003f26270 */
[----:B------:R-:W-:Y:S01]  /*0350*/  CS2R R2, SRZ ;  /* 0x0000000000027805 */ /* 0x000fe2000001ff00 */
[----:B------:R-:W-:Y:S01]  /*0360*/  IMAD.MOV.U32 R0, RZ, RZ, RZ ;  /* 0x000000ffff007224 */ /* 0x000fe200078e00ff */
[----:B------:R-:W-:Y:S01]  /*0370*/  CS2R R10, SRZ ;  /* 0x00000000000a7805 */ /* 0x000fe2000001ff00 */
[----:B------:R-:W-:-:S04]  /*0380*/  IMAD.WIDE R14, R17, 0x4, R14 ;  /* 0x00000004110e7825 */ /* 0x000fc800078e020e */
[----:B------:R-:W-:Y:S02]  /*0390*/  IMAD.IADD R23, R21, 0x1, -R18 ;  /* 0x0000000115177824 */ /* 0x000fe400078e0a12 */
[----:B------:R-:W-:Y:S02]  /*03a0*/  IMAD.SHL.U32 R18, R19, 0x1000, RZ ;  /* 0x0000100013127824 */ /* 0x000fe400078e00ff */
[----:B------:R-:W5:Y:S04]  /*03b0*/  @!P1 LDG.E.EL R20, desc[UR4][R14.64] ;  /* 0x000000040e149981 */ /* 0x000f68000c2e1900 */
[----:B------:R-:W5:Y:S04]  /*03c0*/  @!P1 LDG.E.EL R3, desc[UR4][R14.64] ;  /* 0x000000040e039981 */ /* 0x000f68000c2e1900 */
[----:B------:R-:W5:Y:S04]  /*03d0*/  @!P1 LDG.E.EL R0, desc[UR4][R14.64] ;  /* 0x000000040e009981 */ /* 0x000f68000c2e1900 */
[----:B------:R1:W5:Y:S04]  /*03e0*/  @!P1 LDG.E.EL R2, desc[UR4][R14.64] ;  /* 0x000000040e029981 */ /* 0x000368000c2e1900 */
[----:B------:R1:W5:Y:S02]  /*03f0*/  @!P1 LDG.E.128 R8, desc[UR4][R12.64] ;  /* 0x000000040c089981 */ /* 0x000364000c1e1d00 */
[----:B-1----:R-:W-:-:S02]  /*0400*/  SHF.R.S32.HI R15, RZ, 0x1f, R22 ;  /* 0x0000001fff0f7819 */ /* 0x002fc40000011416 */
[----:B------:R-:W-:Y:S02]  /*0410*/  IADD3 R22, P3, P4, R18, R23, R22 ;  /* 0x0000001712167210 */ /* 0x000fe40007c7e016 */
[----:B------:R-:W-:Y:S01]  /*0420*/  SHF.R.S32.HI R23, RZ, 0x1f, R23 ;  /* 0x0000001fff177819 */ /* 0x000fe20000011417 */
[----:B0-----:R-:W-:Y:S01]  /*0430*/  IMAD.SHL.U32 R12, R17, 0x1000, RZ ;  /* 0x00001000110c7824 */ /* 0x001fe200078e00ff */
[----:B------:R-:W-:Y:S02]  /*0440*/  SHF.R.S32.HI R18, RZ, 0x1f, R18 ;  /* 0x0000001fff127819 */ /* 0x000fe40000011412 */
[----:B------:R-:W-:Y:S02]  /*0450*/  ISETP.GT.AND P0, PT, R19, 0xff, PT ;  /* 0x000000ff1300780c */ /* 0x000fe40003f04270 */
[----:B------:R-:W-:Y:S02]  /*0460*/  IADD3.X R13, R18, R23, R15, P3, P4 ;  /* 0x00000017120d7210 */ /* 0x000fe40001fe840f */
[----:B------:R-:W-:-:S02]  /*0470*/  IADD3 R18, P4, P5, R12, R26, R27 ;  /* 0x0000001a0c127210 */ /* 0x000fc40007d9e01b */
[----:B------:R-:W-:Y:S02]  /*0480*/  SHF.R.S32.HI R15, RZ, 0x1f, R26 ;  /* 0x0000001fff0f7819 */ /* 0x000fe4000001141a */
[----:B------:R-:W-:Y:S02]  /*0490*/  SHF.R.S32.HI R14, RZ, 0x1f, R27 ;  /* 0x0000001fff0e7819 */ /* 0x000fe4000001141b */
[----:B------:R-:W-:Y:S02]  /*04a0*/  SHF.R.S32.HI R19, RZ, 0x1f, R12 ;  /* 0x0000001fff137819 */ /* 0x000fe4000001140c */
[----:B------:R-:W-:Y:S02]  /*04b0*/  LEA R26, P3, R22, UR6, 0x2 ;  /* 0x00000006161a7c11 */ /* 0x000fe4000f8610ff */
[----:B------:R-:W-:Y:S02]  /*04c0*/  IADD3.X R19, R19, R15, R14, P4, P5 ;  /* 0x0000000f13137210 */ /* 0x000fe400027ea40e */
[----:B------:R-:W-:-:S02]  /*04d0*/  CS2R R14, SRZ ;  /* 0x00000000000e7805 */ /* 0x000fc4000001ff00 */
[----:B------:R-:W-:Y:S02]  /*04e0*/  LEA.HI.X R27, R22, UR7, R13, 0x2, P3 ;  /* 0x00000007161b7c11 */ /* 0x000fe400098f140d */
[----:B------:R-:W-:Y:S02]  /*04f0*/  CS2R R12, SRZ ;  /* 0x00000000000c7805 */ /* 0x000fe4000001ff00 */
[----:B------:R-:W-:Y:S02]  /*0500*/  ISETP.GT.AND P3, PT, R17, 0xff, PT ;  /* 0x000000ff1100780c */ /* 0x000fe40003f64270 */
[C---:B------:R-:W-:Y:S02]  /*0510*/  LEA R22, P4, R18.reuse, UR6, 0x2 ;  /* 0x0000000612167c11 */ /* 0x040fe4000f8810ff */
[----:B------:R0:W5:Y:S02]  /*0520*/  @P0 LDG.E.128 R12, desc[UR4][R26.64+-0x400000] ;  /* 0xc00000041a0c0981 */ /* 0x000164000c1e1d00 */
[----:B------:R-:W-:-:S02]  /*0530*/  LEA.HI.X R23, R18, UR7, R19, 0x2, P4 ;  /* 0x0000000712177c11 */ /* 0x000fc4000a0f1413 */
[----:B------:R-:W-:Y:S01]  /*0540*/  CS2R R18, SRZ ;  /* 0x0000000000127805 */ /* 0x000fe2000001ff00 */
[----:B0-----:R-:W0:Y:S01]  /*0550*/  LDC.64 R26, c[0x0][0x228] ;  /* 0x00008a00ff1a7b82 */ /* 0x001e220000000a00 */
[----:B--2---:R-:W-:Y:S02]  /*0560*/  SEL R4, R4, RZ, !P2 ;  /* 0x000000ff04047207 */ /* 0x004fe40005000000 */
[----:B---3--:R-:W-:-:S05]  /*0570*/  SEL R17, R16, RZ, !P2 ;  /* 0x000000ff10117207 */ /* 0x008fca0005000000 */
[----:B------:R-:W-:Y:S01]  /*0580*/  FADD R4, R4, R17 ;  /* 0x0000001104047221 */ /* 0x000fe20000000000 */
[----:B------:R-:W-:-:S06]  /*0590*/  CS2R R16, SRZ ;  /* 0x0000000000107805 */ /* 0x000fcc000001ff00 */
[----:B------:R1:W2:Y:S01]  /*05a0*/  @P3 LDG.E.128 R16, desc[UR4][R22.64+-0x400000] ;  /* 0xc000000416103981 */ /* 0x0002a2000c1e1d00 */
[----:B------:R-:W-:Y:S02]  /*05b0*/  SEL R29, R5, RZ, !P2 ;  /* 0x000000ff051d7207 */ /* 0x000fe40005000000 */
[----:B------:R-:W-:Y:S02]  /*05c0*/  SEL R6, R6, RZ, !P2 ;  /* 0x000000ff06067207 */ /* 0x000fe40005000000 */
[----:B------:R-:W-:Y:S02]  /*05d0*/  SEL R5, R7, RZ, !P2 ;  /* 0x000000ff07057207 */ /* 0x000fe40005000000 */
[----:B----4-:R-:W-:Y:S02]  /*05e0*/  SEL R24, R24, RZ, !P2 ;  /* 0x000000ff18187207 */ /* 0x010fe40005000000 */
[----:B-----5:R-:W-:Y:S02]  /*05f0*/  SEL R25, R25, RZ, !P2 ;  /* 0x000000ff19197207 */ /* 0x020fe40005000000 */
[----:B------:R-:W-:Y:S01]  /*0600*/  SEL R28, R28, RZ, !P2 ;  /* 0x000000ff1c1c7207 */ /* 0x000fe20005000000 */
[----:B------:R-:W-:-:S02]  /*0610*/  FADD R7, R29, R24 ;  /* 0x000000181d077221 */ /* 0x000fc40000000000 */
[----:B------:R-:W-:Y:S02]  /*0620*/  FADD R6, R6, R25 ;  /* 0x0000001906067221 */ /* 0x000fe40000000000 */
[----:B------:R-:W-:Y:S01]  /*0630*/  FADD R5, R5, R28 ;  /* 0x0000001c05057221 */ /* 0x000fe20000000000 */
[----:B0-----:R-:W-:Y:S01]  /*0640*/  IMAD.WIDE R26, R21, 0x4, R26 ;  /* 0x00000004151a7825 */ /* 0x001fe200078e021a */
[----:B------:R-:W-:Y:S02]  /*0650*/  SEL R2, R2, RZ, !P1 ;  /* 0x000000ff02027207 */ /* 0x000fe40004800000 */
[----:B------:R-:W-:Y:S02]  /*0660*/  SEL R8, R8, RZ, !P1 ;  /* 0x000000ff08087207 */ /* 0x000fe40004800000 */
[----:B------:R-:W-:Y:S02]  /*0670*/  SEL R9, R9, RZ, !P1 ;  /* 0x000000ff09097207 */ /* 0x000fe40004800000 */
[----:B------:R-:W-:-:S02]  /*0680*/  SEL R10, R10, RZ, !P1 ;  /* 0x000000ff0a0a7207 */ /* 0x000fc40004800000 */
[----:B------:R-:W-:-:S05]  /*0690*/  SEL R11, R11, RZ, !P1 ;  /* 0x000000ff0b0b7207 */ /* 0x000fca0004800000 */
[----:B------:R-:W-:Y:S01]  /*06a0*/  FADD R11, R11, R2 ;  /* 0x000000020b0b7221 */ /* 0x000fe20000000000 */
[----:B-1----:R-:W-:Y:S02]  /*06b0*/  SEL R23, R12, RZ, P0 ;  /* 0x000000ff0c177207 */ /* 0x002fe40000000000 */
[----:B------:R-:W-:Y:S02]  /*06c0*/  SEL R22, R13, RZ, P0 ;  /* 0x000000ff0d167207 */ /* 0x000fe40000000000 */
[----:B------:R-:W-:Y:S02]  /*06d0*/  SEL R12, R3, RZ, !P1 ;  /* 0x000000ff030c7207 */ /* 0x000fe40004800000 */
[----:B------:R-:W-:Y:S02]  /*06e0*/  SEL R13, R20, RZ, !P1 ;  /* 0x000000ff140d7207 */ /* 0x000fe40004800000 */
[----:B------:R-:W-:Y:S02]  /*06f0*/  SEL R3, R0, RZ, !P1 ;  /* 0x000000ff00037207 */ /* 0x000fe40004800000 */
[----:B------:R-:W-:-:S02]  /*0700*/  SEL R25, R14, RZ, P0 ;  /* 0x000000ff0e197207 */ /* 0x000fc40000000000 */
[----:B------:R-:W-:Y:S01]  /*0710*/  SEL R24, R15, RZ, P0 ;  /* 0x000000ff0f187207 */ /* 0x000fe20000000000 */
[----:B------:R-:W-:Y:S01]  /*0720*/  FADD R8, R8, R13 ;  /* 0x0000000d08087221 */ /* 0x000fe20000000000 */
[----:B------:R-:W-:Y:S01]  /*0730*/  FADD R9, R9, R12 ;  /* 0x0000000c09097221 */ /* 0x000fe20000000000 */
[----:B------:R-:W-:Y:S01]  /*0740*/  FADD R10, R10, R3 ;  /* 0x000000030a0a7221 */ /* 0x000fe20000000000 */
[----:B------:R-:W-:Y:S02]  /*0750*/  SEL R12, R4, R23, !P2 ;  /* 0x00000017040c7207 */ /* 0x000fe40005000000 */
[----:B------:R-:W-:Y:S02]  /*0760*/  SEL R13, R7, R22, !P2 ;  /* 0x00000016070d7207 */ /* 0x000fe40005000000 */
[----:B------:R-:W-:Y:S02]  /*0770*/  SEL R14, R6, R25, !P2 ;  /* 0x00000019060e7207 */ /* 0x000fe40005000000 */
[----:B------:R-:W-:-:S05]  /*0780*/  SEL R15, R5, R24, !P2 ;  /* 0x00000018050f7207 */ /* 0x000fca0005000000 */
[----:B------:R-:W-:Y:S01]  /*0790*/  STG.E.128 desc[UR4][R26.64], R12 ;  /* 0x0000000c1a007986 */ /* 0x000fe2000c101d04 */
[----:B--2---:R-:W-:Y:S02]  /*07a0*/  @P1 SEL R8, R16, RZ, P3 ;  /* 0x000000ff10081207 */ /* 0x004fe40001800000 */
[----:B------:R-:W-:Y:S02]  /*07b0*/  @P1 SEL R9, R17, RZ, P3 ;  /* 0x000000ff11091207 */ /* 0x000fe40001800000 */
[----:B------:R-:W-:Y:S02]  /*07c0*/  @P1 SEL R10, R18, RZ, P3 ;  /* 0x000000ff120a1207 */ /* 0x000fe40001800000 */
[----:B------:R-:W-:-:S05]  /*07d0*/  @P1 SEL R11, R19, RZ, P3 ;  /* 0x000000ff130b1207 */ /* 0x000fca0001800000 */
[----:B------:R-:W-:Y:S01]  /*07e0*/  STG.E.128 desc[UR4][R26.64+0x800], R8 ;  /* 0x000800081a007986 */ /* 0x000fe2000c101d04 */
[----:B------:R-:W-:Y:S05]  /*07f0*/  EXIT ;  /* 0x000000000000794d */ /* 0x000fea0003800000 */
.L_x_0:
[----:B------:R-:W-:-:S00]  /*0800*/  BRA `(.L_x_0) ;  /* 0xfffffffc00fc7947 */ /* 0x000fc0000383ffff */
[----:B------:R-:W-:-:S00]  /*0810*/  NOP ;  /* 0x0000000000007918 */ /* 0x000fc00000000000 */
        /* <DEDUP_REMOVED lines=14> */
.L_x_1:


//--------------------- .nv.constant0.triton_poi_fused_cat_6 --------------------------
	.section	.nv.constant0.triton_poi_fused_cat_6,"a",@progbits
	.sectionflags	@""
	.align	4
.nv.constant0.triton_poi_fused_cat_6:
	.zero		564
